//
// Generated by NVIDIA NVVM Compiler
//
// Compiler Build ID: CL-36424714
// Cuda compilation tools, release 13.0, V13.0.88
// Based on NVVM 20.0.0
//

.version 9.0
.target sm_100
.address_size 64

	// .globl	_Z15pagerank_kernelPKiS0_PKfPfS0_if

.visible .entry _Z15pagerank_kernelPKiS0_PKfPfS0_if(
	.param .u64 .ptr .align 1 _Z15pagerank_kernelPKiS0_PKfPfS0_if_param_0,
	.param .u64 .ptr .align 1 _Z15pagerank_kernelPKiS0_PKfPfS0_if_param_1,
	.param .u64 .ptr .align 1 _Z15pagerank_kernelPKiS0_PKfPfS0_if_param_2,
	.param .u64 .ptr .align 1 _Z15pagerank_kernelPKiS0_PKfPfS0_if_param_3,
	.param .u64 .ptr .align 1 _Z15pagerank_kernelPKiS0_PKfPfS0_if_param_4,
	.param .u32 _Z15pagerank_kernelPKiS0_PKfPfS0_if_param_5,
	.param .f32 _Z15pagerank_kernelPKiS0_PKfPfS0_if_param_6
)
{
	.reg .pred 	%p<8>;
	.reg .b32 	%r<19>;
	.reg .b32 	%f<19>;
	.reg .b64 	%rd<21>;

	ld.param.u64 	%rd9, [_Z15pagerank_kernelPKiS0_PKfPfS0_if_param_0];
	ld.param.u64 	%rd5, [_Z15pagerank_kernelPKiS0_PKfPfS0_if_param_1];
	ld.param.u64 	%rd6, [_Z15pagerank_kernelPKiS0_PKfPfS0_if_param_2];
	ld.param.u64 	%rd7, [_Z15pagerank_kernelPKiS0_PKfPfS0_if_param_3];
	ld.param.u64 	%rd8, [_Z15pagerank_kernelPKiS0_PKfPfS0_if_param_4];
	ld.param.u32 	%r10, [_Z15pagerank_kernelPKiS0_PKfPfS0_if_param_5];
	ld.param.f32 	%f5, [_Z15pagerank_kernelPKiS0_PKfPfS0_if_param_6];
	cvta.to.global.u64 	%rd1, %rd9;
	mov.u32 	%r11, %ctaid.x;
	mov.u32 	%r12, %ntid.x;
	mov.u32 	%r13, %tid.x;
	mad.lo.s32 	%r1, %r11, %r12, %r13;
	setp.ge.s32 	%p1, %r1, %r10;
	@%p1 bra 	$L__BB0_10;
	setp.lt.s32 	%p2, %r10, 1;
	mov.f32 	%f16, 0f00000000;
	@%p2 bra 	$L__BB0_9;
	ld.global.u32 	%r16, [%rd1];
	cvta.to.global.u64 	%rd2, %rd5;
	cvta.to.global.u64 	%rd3, %rd8;
	cvta.to.global.u64 	%rd4, %rd6;
	mov.f32 	%f16, 0f00000000;
	mov.b32 	%r17, 0;
$L__BB0_3:
	mov.u32 	%r4, %r17;
	mov.u32 	%r18, %r16;
	add.s32 	%r17, %r4, 1;
	mul.wide.u32 	%rd10, %r4, 4;
	add.s64 	%rd11, %rd1, %rd10;
	ld.global.u32 	%r16, [%rd11+4];
	setp.ge.s32 	%p3, %r18, %r16;
	@%p3 bra 	$L__BB0_8;
	bra.uni 	$L__BB0_5;
$L__BB0_4:
	add.s32 	%r18, %r18, 1;
	setp.eq.s32 	%p5, %r18, %r16;
	@%p5 bra 	$L__BB0_8;
$L__BB0_5:
	mul.wide.s32 	%rd12, %r18, 4;
	add.s64 	%rd13, %rd2, %rd12;
	ld.global.u32 	%r15, [%rd13];
	setp.ne.s32 	%p4, %r15, %r1;
	@%p4 bra 	$L__BB0_4;
	add.s64 	%rd15, %rd3, %rd10;
	ld.global.u32 	%r9, [%rd15];
	setp.lt.s32 	%p6, %r9, 1;
	@%p6 bra 	$L__BB0_8;
	add.s64 	%rd17, %rd4, %rd10;
	ld.global.f32 	%f8, [%rd17];
	cvt.rn.f32.u32 	%f9, %r9;
	div.rn.f32 	%f10, %f8, %f9;
	add.f32 	%f16, %f16, %f10;
$L__BB0_8:
	setp.ne.s32 	%p7, %r17, %r10;
	@%p7 bra 	$L__BB0_3;
$L__BB0_9:
	mov.f32 	%f11, 0f3F800000;
	sub.f32 	%f12, %f11, %f5;
	cvt.rn.f32.s32 	%f13, %r10;
	div.rn.f32 	%f14, %f12, %f13;
	fma.rn.f32 	%f15, %f5, %f16, %f14;
	cvta.to.global.u64 	%rd18, %rd7;
	mul.wide.s32 	%rd19, %r1, 4;
	add.s64 	%rd20, %rd18, %rd19;
	st.global.f32 	[%rd20], %f15;
$L__BB0_10:
	ret;

}


// ===== COMPILED SASS (sm_100) =====

	.target	sm_100

	.elftype	@"ET_EXEC"


//--------------------- .note.nv.tkinfo           --------------------------
	.section	.note.nv.tkinfo,"",@"SHT_NOTE"
	.sectionflags	@"SHF_NOTE_NV_TKINFO"
	.tkinfo
        /*0018*/ 	.word	0x00000002
        /*0030*/ 	.string	""
        /*0030*/ 	.string	"ptxas"
        /*0030*/ 	.string	"Cuda compilation tools, release 13.0, V13.0.88"
        /*0030*/ 	.string	"Build cuda_13.0.r13.0/compiler.36424714_0"
        /*0030*/ 	.string	"-arch sm_100 -m 64 "



//--------------------- .note.nv.cuinfo           --------------------------
	.section	.note.nv.cuinfo,"",@"SHT_NOTE"
	.sectionflags	@"SHF_NOTE_NV_CUINFO"
        /*0018*/ 	.short	0x0002
        /*001a*/ 	.short	0x0064
        /*001c*/ 	.short	0x0082
	.zero		2


//--------------------- .nv.info                  --------------------------
	.section	.nv.info,"",@"SHT_CUDA_INFO"
	.align	4


	//----- nvinfo : EIATTR_REGCOUNT
	.align		4
        /*0000*/ 	.byte	0x04, 0x2f
        /*0002*/ 	.short	(.L_1 - .L_0)
	.align		4
.L_0:
        /*0004*/ 	.word	index@(_Z15pagerank_kernelPKiS0_PKfPfS0_if)
        /*0008*/ 	.word	0x00000013


	//----- nvinfo : EIATTR_FRAME_SIZE
	.align		4
.L_1:
        /*000c*/ 	.byte	0x04, 0x11
        /*000e*/ 	.short	(.L_3 - .L_2)
	.align		4
.L_2:
        /*0010*/ 	.word	index@($__internal_0_$__cuda_sm3x_div_rn_noftz_f32_slowpath)
        /*0014*/ 	.word	0x00000000


	//----- nvinfo : EIATTR_FRAME_SIZE
	.align		4
.L_3:
        /*0018*/ 	.byte	0x04, 0x11
        /*001a*/ 	.short	(.L_5 - .L_4)
	.align		4
.L_4:
        /*001c*/ 	.word	index@(_Z15pagerank_kernelPKiS0_PKfPfS0_if)
        /*0020*/ 	.word	0x00000000


	//----- nvinfo : EIATTR_MIN_STACK_SIZE
	.align		4
.L_5:
        /*0024*/ 	.byte	0x04, 0x12
        /*0026*/ 	.short	(.L_7 - .L_6)
	.align		4
.L_6:
        /*0028*/ 	.word	index@(_Z15pagerank_kernelPKiS0_PKfPfS0_if)
        /*002c*/ 	.word	0x00000000
.L_7:


//--------------------- .nv.compat                --------------------------
	.section	.nv.compat,"",@"SHT_CUDA_COMPAT_INFO"
	.align	4
        /*0000*/ 	.byte	0x02, 0x09, 0x00, 0x00, 0x02, 0x02, 0x01, 0x00, 0x02, 0x05, 0x05, 0x00, 0x03, 0x07, 0x01, 0x01
        /*0010*/ 	.byte	0x02, 0x03, 0x00, 0x00, 0x02, 0x06, 0x01, 0x00, 0x04, 0x0b, 0x08, 0x00, 0x01, 0x00, 0x00, 0x00
        /*0020*/ 	.byte	0x00, 0x00, 0x00, 0x00


//--------------------- .nv.info._Z15pagerank_kernelPKiS0_PKfPfS0_if --------------------------
	.section	.nv.info._Z15pagerank_kernelPKiS0_PKfPfS0_if,"",@"SHT_CUDA_INFO"
	.sectionflags	@""
	.align	4


	//----- nvinfo : EIATTR_CUDA_API_VERSION
	.align		4
        /*0000*/ 	.byte	0x04, 0x37
        /*0002*/ 	.short	(.L_9 - .L_8)
.L_8:
        /*0004*/ 	.word	0x00000082


	//----- nvinfo : EIATTR_KPARAM_INFO
	.align		4
.L_9:
        /*0008*/ 	.byte	0x04, 0x17
        /*000a*/ 	.short	(.L_11 - .L_10)
.L_10:
        /*000c*/ 	.word	0x00000000
        /*0010*/ 	.short	0x0006
        /*0012*/ 	.short	0x002c
        /*0014*/ 	.byte	0x00, 0xf0, 0x11, 0x00


	//----- nvinfo : EIATTR_KPARAM_INFO
	.align		4
.L_11:
        /*0018*/ 	.byte	0x04, 0x17
        /*001a*/ 	.short	(.L_13 - .L_12)
.L_12:
        /*001c*/ 	.word	0x00000000
        /*0020*/ 	.short	0x0005
        /*0022*/ 	.short	0x0028
        /*0024*/ 	.byte	0x00, 0xf0, 0x11, 0x00


	//----- nvinfo : EIATTR_KPARAM_INFO
	.align		4
.L_13:
        /*0028*/ 	.byte	0x04, 0x17
        /*002a*/ 	.short	(.L_15 - .L_14)
.L_14:
        /*002c*/ 	.word	0x00000000
        /*0030*/ 	.short	0x0004
        /*0032*/ 	.short	0x0020
        /*0034*/ 	.byte	0x00, 0xf5, 0x21, 0x00


	//----- nvinfo : EIATTR_KPARAM_INFO
	.align		4
.L_15:
        /*0038*/ 	.byte	0x04, 0x17
        /*003a*/ 	.short	(.L_17 - .L_16)
.L_16:
        /*003c*/ 	.word	0x00000000
        /*0040*/ 	.short	0x0003
        /*0042*/ 	.short	0x0018
        /*0044*/ 	.byte	0x00, 0xf5, 0x21, 0x00


	//----- nvinfo : EIATTR_KPARAM_INFO
	.align		4
.L_17:
        /*0048*/ 	.byte	0x04, 0x17
        /*004a*/ 	.short	(.L_19 - .L_18)
.L_18:
        /*004c*/ 	.word	0x00000000
        /*0050*/ 	.short	0x0002
        /*0052*/ 	.short	0x0010
        /*0054*/ 	.byte	0x00, 0xf5, 0x21, 0x00


	//----- nvinfo : EIATTR_KPARAM_INFO
	.align		4
.L_19:
        /*0058*/ 	.byte	0x04, 0x17
        /*005a*/ 	.short	(.L_21 - .L_20)
.L_20:
        /*005c*/ 	.word	0x00000000
        /*0060*/ 	.short	0x0001
        /*0062*/ 	.short	0x0008
        /*0064*/ 	.byte	0x00, 0xf5, 0x21, 0x00


	//----- nvinfo : EIATTR_KPARAM_INFO
	.align		4
.L_21:
        /*0068*/ 	.byte	0x04, 0x17
        /*006a*/ 	.short	(.L_23 - .L_22)
.L_22:
        /*006c*/ 	.word	0x00000000
        /*0070*/ 	.short	0x0000
        /*0072*/ 	.short	0x0000
        /*0074*/ 	.byte	0x00, 0xf5, 0x21, 0x00


	//----- nvinfo : EIATTR_SPARSE_MMA_MASK
	.align		4
.L_23:
        /*0078*/ 	.byte	0x03, 0x50
        /*007a*/ 	.short	0x0000


	//----- nvinfo : EIATTR_MAXREG_COUNT
	.align		4
        /*007c*/ 	.byte	0x03, 0x1b
        /*007e*/ 	.short	0x00ff


	//----- nvinfo : EIATTR_MERCURY_ISA_VERSION
	.align		4
        /*0080*/ 	.byte	0x03, 0x5f
        /*0082*/ 	.short	0x0101


	//----- nvinfo : EIATTR_VRC_CTA_INIT_COUNT
	.align		4
        /*0084*/ 	.byte	0x02, 0x4a
	.zero		1
	.zero		1


	//----- nvinfo : EIATTR_EXIT_INSTR_OFFSETS
	.align		4
        /*0088*/ 	.byte	0x04, 0x1c
        /*008a*/ 	.short	(.L_25 - .L_24)


	//   ....[0]....
.L_24:
        /*008c*/ 	.word	0x00000070


	//   ....[1]....
        /*0090*/ 	.word	0x00000550


	//----- nvinfo : EIATTR_CRS_STACK_SIZE
	.align		4
.L_25:
        /*0094*/ 	.byte	0x04, 0x1e
        /*0096*/ 	.short	(.L_27 - .L_26)
.L_26:
        /*0098*/ 	.word	0x00000000


	//----- nvinfo : EIATTR_CBANK_PARAM_SIZE
	.align		4
.L_27:
        /*009c*/ 	.byte	0x03, 0x19
        /*009e*/ 	.short	0x0030


	//----- nvinfo : EIATTR_PARAM_CBANK
	.align		4
        /*00a0*/ 	.byte	0x04, 0x0a
        /*00a2*/ 	.short	(.L_29 - .L_28)
	.align		4
.L_28:
        /*00a4*/ 	.word	index@(.nv.constant0._Z15pagerank_kernelPKiS0_PKfPfS0_if)
        /*00a8*/ 	.short	0x0380
        /*00aa*/ 	.short	0x0030


	//----- nvinfo : EIATTR_SW_WAR
	.align		4
.L_29:
        /*00ac*/ 	.byte	0x04, 0x36
        /*00ae*/ 	.short	(.L_31 - .L_30)
.L_30:
        /*00b0*/ 	.word	0x00000008
.L_31:


//--------------------- .nv.callgraph             --------------------------
	.section	.nv.callgraph,"",@"SHT_CUDA_CALLGRAPH"
	.align	4
	.sectionentsize	8
	.align		4
        /*0000*/ 	.word	0x00000000
	.align		4
        /*0004*/ 	.word	0xffffffff
	.align		4
        /*0008*/ 	.word	0x00000000
	.align		4
        /*000c*/ 	.word	0xfffffffe
	.align		4
        /*0010*/ 	.word	0x00000000
	.align		4
        /*0014*/ 	.word	0xfffffffd
	.align		4
        /*0018*/ 	.word	0x00000000
	.align		4
        /*001c*/ 	.word	0xfffffffc


//--------------------- .text._Z15pagerank_kernelPKiS0_PKfPfS0_if --------------------------
	.section	.text._Z15pagerank_kernelPKiS0_PKfPfS0_if,"ax",@progbits
	.align	128
        .global         _Z15pagerank_kernelPKiS0_PKfPfS0_if
        .type           _Z15pagerank_kernelPKiS0_PKfPfS0_if,@function
        .size           _Z15pagerank_kernelPKiS0_PKfPfS0_if,(.L_x_20 - _Z15pagerank_kernelPKiS0_PKfPfS0_if)
        .other          _Z15pagerank_kernelPKiS0_PKfPfS0_if,@"STO_CUDA_ENTRY STV_DEFAULT"
_Z15pagerank_kernelPKiS0_PKfPfS0_if:
.text._Z15pagerank_kernelPKiS0_PKfPfS0_if:
[----:B------:R-:W-:Y:S01]  /*0000*/  LDC R1, c[0x0][0x37c] ;  /* 0x0000df00ff017b82 */ /* 0x000fe20000000800 */
[----:B------:R-:W0:Y:S07]  /*0010*/  S2R R3, SR_TID.X ;  /* 0x0000000000037919 */ /* 0x000e2e0000002100 */
[----:B------:R-:W0:Y:S01]  /*0020*/  S2UR UR4, SR_CTAID.X ;  /* 0x00000000000479c3 */ /* 0x000e220000002500 */
[----:B------:R-:W1:Y:S07]  /*0030*/  LDCU UR6, c[0x0][0x3a8] ;  /* 0x00007500ff0677ac */ /* 0x000e6e0008000800 */
[----:B------:R-:W0:Y:S02]  /*0040*/  LDC R2, c[0x0][0x360] ;  /* 0x0000d800ff027b82 */ /* 0x000e240000000800 */
[----:B0-----:R-:W-:-:S05]  /*0050*/  IMAD R2, R2, UR4, R3 ;  /* 0x0000000402027c24 */ /* 0x001fca000f8e0203 */
[----:B-1----:R-:W-:-:S13]  /*0060*/  ISETP.GE.AND P0, PT, R2, UR6, PT ;  /* 0x0000000602007c0c */ /* 0x002fda000bf06270 */
[----:B------:R-:W-:Y:S05]  /*0070*/  @P0 EXIT ;  /* 0x000000000000094d */ /* 0x000fea0003800000 */
[----:B------:R-:W-:Y:S01]  /*0080*/  UISETP.GE.AND UP0, UPT, UR6, 0x1, UPT ;  /* 0x000000010600788c */ /* 0x000fe2000bf06270 */
[----:B------:R-:W-:Y:S01]  /*0090*/  IMAD.MOV.U32 R4, RZ, RZ, RZ ;  /* 0x000000ffff047224 */ /* 0x000fe200078e00ff */
[----:B------:R-:W0:Y:S07]  /*00a0*/  LDCU.64 UR4, c[0x0][0x358] ;  /* 0x00006b00ff0477ac */ /* 0x000e2e0008000a00 */
[----:B------:R-:W-:Y:S05]  /*00b0*/  BRA.U !UP0, `(.L_x_0) ;  /* 0x0000000108d87547 */ /* 0x000fea000b800000 */
[----:B------:R-:W0:Y:S02]  /*00c0*/  LDC.64 R8, c[0x0][0x380] ;  /* 0x0000e000ff087b82 */ /* 0x000e240000000a00 */
[----:B0-----:R0:W5:Y:S01]  /*00d0*/  LDG.E R5, desc[UR4][R8.64] ;  /* 0x0000000408057981 */ /* 0x001162000c1e1900 */
[----:B------:R-:W-:Y:S02]  /*00e0*/  IMAD.MOV.U32 R4, RZ, RZ, RZ ;  /* 0x000000ffff047224 */ /* 0x000fe400078e00ff */
[----:B------:R-:W-:-:S07]  /*00f0*/  IMAD.MOV.U32 R6, RZ, RZ, RZ ;  /* 0x000000ffff067224 */ /* 0x000fce00078e00ff */
.L_x_6:
[----:B0-----:R-:W0:Y:S01]  /*0100*/  LDC.64 R8, c[0x0][0x380] ;  /* 0x0000e000ff087b82 */ /* 0x001e220000000a00 */
[----:B------:R-:W1:Y:S01]  /*0110*/  LDCU UR6, c[0x0][0x3a8] ;  /* 0x00007500ff0677ac */ /* 0x000e620008000800 */
[----:B0-----:R-:W-:-:S06]  /*0120*/  IMAD.WIDE.U32 R8, R6, 0x4, R8 ;  /* 0x0000000406087825 */ /* 0x001fcc00078e0008 */
[----:B------:R-:W2:Y:S01]  /*0130*/  LDG.E R8, desc[UR4][R8.64+0x4] ;  /* 0x0000040408087981 */ /* 0x000ea2000c1e1900 */
[----:B------:R-:W-:Y:S02]  /*0140*/  VIADD R0, R6, 0x1 ;  /* 0x0000000106007836 */ /* 0x000fe40000000000 */
[----:B------:R-:W-:Y:S02]  /*0150*/  IMAD.MOV.U32 R7, RZ, RZ, R6 ;  /* 0x000000ffff077224 */ /* 0x000fe400078e0006 */
[----:B-----5:R-:W-:Y:S01]  /*0160*/  IMAD.MOV.U32 R3, RZ, RZ, R5 ;  /* 0x000000ffff037224 */ /* 0x020fe200078e0005 */
[----:B-1----:R-:W-:Y:S01]  /*0170*/  ISETP.NE.AND P2, PT, R0, UR6, PT ;  /* 0x0000000600007c0c */ /* 0x002fe2000bf45270 */
[----:B------:R-:W-:Y:S01]  /*0180*/  IMAD.MOV.U32 R6, RZ, RZ, R0 ;  /* 0x000000ffff067224 */ /* 0x000fe200078e0000 */
[----:B--2---:R-:W-:Y:S01]  /*0190*/  ISETP.GE.AND P0, PT, R5, R8, PT ;  /* 0x000000080500720c */ /* 0x004fe20003f06270 */
[----:B------:R-:W-:-:S12]  /*01a0*/  IMAD.MOV.U32 R5, RZ, RZ, R8 ;  /* 0x000000ffff057224 */ /* 0x000fd800078e0008 */
[----:B------:R-:W-:Y:S05]  /*01b0*/  @P0 BRA `(.L_x_1) ;  /* 0x0000000000940947 */ /* 0x000fea0003800000 */
[----:B------:R-:W0:Y:S08]  /*01c0*/  LDC.64 R8, c[0x0][0x388] ;  /* 0x0000e200ff087b82 */ /* 0x000e300000000a00 */
[----:B------:R-:W1:Y:S01]  /*01d0*/  LDC.64 R10, c[0x0][0x388] ;  /* 0x0000e200ff0a7b82 */ /* 0x000e620000000a00 */
[----:B0-----:R-:W-:-:S06]  /*01e0*/  IMAD.WIDE R8, R3, 0x4, R8 ;  /* 0x0000000403087825 */ /* 0x001fcc00078e0208 */
[----:B------:R-:W2:Y:S01]  /*01f0*/  LDG.E R9, desc[UR4][R8.64] ;  /* 0x0000000408097981 */ /* 0x000ea2000c1e1900 */
[----:B------:R-:W-:Y:S01]  /*0200*/  BSSY.RECONVERGENT B0, `(.L_x_1) ;  /* 0x0000020000007945 */ /* 0x000fe20003800200 */
[----:B--2---:R-:W-:-:S13]  /*0210*/  ISETP.NE.AND P0, PT, R9, R2, PT ;  /* 0x000000020900720c */ /* 0x004fda0003f05270 */
[----:B-1----:R-:W-:Y:S05]  /*0220*/  @!P0 BRA `(.L_x_2) ;  /* 0x00000000001c8947 */ /* 0x002fea0003800000 */
.L_x_4:
[----:B------:R-:W-:-:S05]  /*0230*/  VIADD R3, R3, 0x1 ;  /* 0x0000000103037836 */ /* 0x000fca0000000000 */
[----:B------:R-:W-:-:S13]  /*0240*/  ISETP.NE.AND P0, PT, R3, R5, PT ;  /* 0x000000050300720c */ /* 0x000fda0003f05270 */
[----:B------:R-:W-:Y:S05]  /*0250*/  @!P0 BRA `(.L_x_3) ;  /* 0x0000000000688947 */ /* 0x000fea0003800000 */
[----:B------:R-:W-:-:S06]  /*0260*/  IMAD.WIDE R8, R3, 0x4, R10 ;  /* 0x0000000403087825 */ /* 0x000fcc00078e020a */
[----:B------:R-:W2:Y:S02]  /*0270*/  LDG.E R9, desc[UR4][R8.64] ;  /* 0x0000000408097981 */ /* 0x000ea4000c1e1900 */
[----:B--2---:R-:W-:-:S13]  /*0280*/  ISETP.NE.AND P0, PT, R9, R2, PT ;  /* 0x000000020900720c */ /* 0x004fda0003f05270 */
[----:B------:R-:W-:Y:S05]  /*0290*/  @P0 BRA `(.L_x_4) ;  /* 0xfffffffc00e40947 */ /* 0x000fea000383ffff */
.L_x_2:
[----:B------:R-:W0:Y:S02]  /*02a0*/  LDC.64 R8, c[0x0][0x3a0] ;  /* 0x0000e800ff087b82 */ /* 0x000e240000000a00 */
[----:B0-----:R-:W-:-:S05]  /*02b0*/  IMAD.WIDE.U32 R8, R7, 0x4, R8 ;  /* 0x0000000407087825 */ /* 0x001fca00078e0008 */
[----:B------:R-:W2:Y:S02]  /*02c0*/  LDG.E R3, desc[UR4][R8.64] ;  /* 0x0000000408037981 */ /* 0x000ea4000c1e1900 */
[----:B--2---:R-:W-:-:S13]  /*02d0*/  ISETP.GE.AND P0, PT, R3, 0x1, PT ;  /* 0x000000010300780c */ /* 0x004fda0003f06270 */
[----:B------:R-:W-:Y:S05]  /*02e0*/  @!P0 BRA `(.L_x_3) ;  /* 0x0000000000448947 */ /* 0x000fea0003800000 */
[----:B------:R-:W0:Y:S02]  /*02f0*/  LDC.64 R8, c[0x0][0x390] ;  /* 0x0000e400ff087b82 */ /* 0x000e240000000a00 */
[----:B0-----:R-:W-:-:S05]  /*0300*/  IMAD.WIDE.U32 R8, R7, 0x4, R8 ;  /* 0x0000000407087825 */ /* 0x001fca00078e0008 */
[----:B------:R-:W2:Y:S01]  /*0310*/  LDG.E R0, desc[UR4][R8.64] ;  /* 0x0000000408007981 */ /* 0x000ea2000c1e1900 */
[----:B------:R-:W-:-:S04]  /*0320*/  I2FP.F32.U32 R11, R3 ;  /* 0x00000003000b7245 */ /* 0x000fc80000201000 */
[----:B------:R-:W0:Y:S02]  /*0330*/  MUFU.RCP R3, R11 ;  /* 0x0000000b00037308 */ /* 0x000e240000001000 */
[----:B0-----:R-:W-:-:S04]  /*0340*/  FFMA R10, -R11, R3, 1 ;  /* 0x3f8000000b0a7423 */ /* 0x001fc80000000103 */
[----:B------:R-:W-:Y:S02]  /*0350*/  FFMA R3, R3, R10, R3 ;  /* 0x0000000a03037223 */ /* 0x000fe40000000003 */
[----:B--2---:R-:W0:Y:S02]  /*0360*/  FCHK P0, R0, R11 ;  /* 0x0000000b00007302 */ /* 0x004e240000000000 */
[----:B------:R-:W-:-:S04]  /*0370*/  FFMA R10, R0, R3, RZ ;  /* 0x00000003000a7223 */ /* 0x000fc800000000ff */
[----:B------:R-:W-:-:S04]  /*0380*/  FFMA R7, -R11, R10, R0 ;  /* 0x0000000a0b077223 */ /* 0x000fc80000000100 */
[----:B------:R-:W-:Y:S01]  /*0390*/  FFMA R3, R3, R7, R10 ;  /* 0x0000000703037223 */ /* 0x000fe2000000000a */
[----:B0-----:R-:W-:Y:S06]  /*03a0*/  @!P0 BRA `(.L_x_5) ;  /* 0x0000000000108947 */ /* 0x001fec0003800000 */
[----:B------:R-:W-:Y:S02]  /*03b0*/  MOV R3, R11 ;  /* 0x0000000b00037202 */ /* 0x000fe40000000f00 */
[----:B------:R-:W-:-:S07]  /*03c0*/  MOV R8, 0x3e0 ;  /* 0x000003e000087802 */ /* 0x000fce0000000f00 */
[----:B------:R-:W-:Y:S05]  /*03d0*/  CALL.REL.NOINC `($__internal_0_$__cuda_sm3x_div_rn_noftz_f32_slowpath) ;  /* 0x0000000000607944 */ /* 0x000fea0003c00000 */
[----:B------:R-:W-:-:S07]  /*03e0*/  IMAD.MOV.U32 R3, RZ, RZ, R0 ;  /* 0x000000ffff037224 */ /* 0x000fce00078e0000 */
.L_x_5:
[----:B------:R-:W-:-:S07]  /*03f0*/  FADD R4, R4, R3 ;  /* 0x0000000304047221 */ /* 0x000fce0000000000 */
.L_x_3:
[----:B------:R-:W-:Y:S05]  /*0400*/  BSYNC.RECONVERGENT B0 ;  /* 0x0000000000007941 */ /* 0x000fea0003800200 */
.L_x_1:
[----:B------:R-:W-:Y:S05]  /*0410*/  @P2 BRA `(.L_x_6) ;  /* 0xfffffffc00382947 */ /* 0x000fea000383ffff */
.L_x_0:
[----:B------:R-:W1:Y:S02]  /*0420*/  LDC.64 R6, c[0x0][0x3a8] ;  /* 0x0000ea00ff067b82 */ /* 0x000e640000000a00 */
[----:B-1----:R-:W-:Y:S01]  /*0430*/  I2FP.F32.S32 R3, R6 ;  /* 0x0000000600037245 */ /* 0x002fe20000201400 */
[----:B------:R-:W-:-:S03]  /*0440*/  FADD R0, -R7, 1 ;  /* 0x3f80000007007421 */ /* 0x000fc60000000100 */
[----:B------:R-:W1:Y:S08]  /*0450*/  MUFU.RCP R6, R3 ;  /* 0x0000000300067308 */ /* 0x000e700000001000 */
[----:B------:R-:W2:Y:S01]  /*0460*/  FCHK P0, R0, R3 ;  /* 0x0000000300007302 */ /* 0x000ea20000000000 */
[----:B-1----:R-:W-:-:S04]  /*0470*/  FFMA R5, -R3, R6, 1 ;  /* 0x3f80000003057423 */ /* 0x002fc80000000106 */
[----:B------:R-:W-:-:S04]  /*0480*/  FFMA R5, R6, R5, R6 ;  /* 0x0000000506057223 */ /* 0x000fc80000000006 */
[----:B------:R-:W-:-:S04]  /*0490*/  FFMA R6, R0, R5, RZ ;  /* 0x0000000500067223 */ /* 0x000fc800000000ff */
[----:B------:R-:W-:-:S04]  /*04a0*/  FFMA R7, -R3, R6, R0 ;  /* 0x0000000603077223 */ /* 0x000fc80000000100 */
[----:B------:R-:W-:Y:S01]  /*04b0*/  FFMA R5, R5, R7, R6 ;  /* 0x0000000705057223 */ /* 0x000fe20000000006 */
[----:B--2---:R-:W-:Y:S06]  /*04c0*/  @!P0 BRA `(.L_x_7) ;  /* 0x00000000000c8947 */ /* 0x004fec0003800000 */
[----:B------:R-:W-:-:S07]  /*04d0*/  MOV R8, 0x4f0 ;  /* 0x000004f000087802 */ /* 0x000fce0000000f00 */
[----:B0-----:R-:W-:Y:S05]  /*04e0*/  CALL.REL.NOINC `($__internal_0_$__cuda_sm3x_div_rn_noftz_f32_slowpath) ;  /* 0x00000000001c7944 */ /* 0x001fea0003c00000 */
[----:B------:R-:W-:-:S07]  /*04f0*/  IMAD.MOV.U32 R5, RZ, RZ, R0 ;  /* 0x000000ffff057224 */ /* 0x000fce00078e0000 */
.L_x_7:
[----:B------:R-:W1:Y:S01]  /*0500*/  LDC.64 R6, c[0x0][0x398] ;  /* 0x0000e600ff067b82 */ /* 0x000e620000000a00 */
[----:B------:R-:W2:Y:S02]  /*0510*/  LDCU UR6, c[0x0][0x3ac] ;  /* 0x00007580ff0677ac */ /* 0x000ea40008000800 */
[----:B--2---:R-:W-:Y:S01]  /*0520*/  FFMA R5, R4, UR6, R5 ;  /* 0x0000000604057c23 */ /* 0x004fe20008000005 */
[----:B-1----:R-:W-:-:S05]  /*0530*/  IMAD.WIDE R2, R2, 0x4, R6 ;  /* 0x0000000402027825 */ /* 0x002fca00078e0206 */
[----:B0-----:R-:W-:Y:S01]  /*0540*/  STG.E desc[UR4][R2.64], R5 ;  /* 0x0000000502007986 */ /* 0x001fe2000c101904 */
[----:B------:R-:W-:Y:S05]  /*0550*/  EXIT ;  /* 0x000000000000794d */ /* 0x000fea0003800000 */
        .weak           $__internal_0_$__cuda_sm3x_div_rn_noftz_f32_slowpath
        .type           $__internal_0_$__cuda_sm3x_div_rn_noftz_f32_slowpath,@function
        .size           $__internal_0_$__cuda_sm3x_div_rn_noftz_f32_slowpath,(.L_x_20 - $__internal_0_$__cuda_sm3x_div_rn_noftz_f32_slowpath)
$__internal_0_$__cuda_sm3x_div_rn_noftz_f32_slowpath:
[----:B------:R-:W-:Y:S01]  /*0560*/  SHF.R.U32.HI R9, RZ, 0x17, R3 ;  /* 0x00000017ff097819 */ /* 0x000fe20000011603 */
[----:B------:R-:W-:Y:S01]  /*0570*/  BSSY.RECONVERGENT B1, `(.L_x_8) ;  /* 0x0000062000017945 */ /* 0x000fe20003800200 */
[----:B------:R-:W-:Y:S02]  /*0580*/  SHF.R.U32.HI R7, RZ, 0x17, R0 ;  /* 0x00000017ff077819 */ /* 0x000fe40000011600 */
[----:B------:R-:W-:Y:S02]  /*0590*/  LOP3.LUT R14, R9, 0xff, RZ, 0xc0, !PT ;  /* 0x000000ff090e7812 */ /* 0x000fe400078ec0ff */
[----:B------:R-:W-:-:S03]  /*05a0*/  LOP3.LUT R12, R7, 0xff, RZ, 0xc0, !PT ;  /* 0x000000ff070c7812 */ /* 0x000fc600078ec0ff */
[----:B------:R-:W-:Y:S02]  /*05b0*/  VIADD R10, R14, 0xffffffff ;  /* 0xffffffff0e0a7836 */ /* 0x000fe40000000000 */
[----:B------:R-:W-:-:S03]  /*05c0*/  VIADD R9, R12, 0xffffffff ;  /* 0xffffffff0c097836 */ /* 0x000fc60000000000 */
[----:B------:R-:W-:-:S04]  /*05d0*/  ISETP.GT.U32.AND P0, PT, R10, 0xfd, PT ;  /* 0x000000fd0a00780c */ /* 0x000fc80003f04070 */
[----:B------:R-:W-:-:S13]  /*05e0*/  ISETP.GT.U32.OR P0, PT, R9, 0xfd, P0 ;  /* 0x000000fd0900780c */ /* 0x000fda0000704470 */
[----:B------:R-:W-:Y:S01]  /*05f0*/  @!P0 IMAD.MOV.U32 R7, RZ, RZ, RZ ;  /* 0x000000ffff078224 */ /* 0x000fe200078e00ff */
[----:B------:R-:W-:Y:S06]  /*0600*/  @!P0 BRA `(.L_x_9) ;  /* 0x00000000005c8947 */ /* 0x000fec0003800000 */
[----:B------:R-:W-:Y:S02]  /*0610*/  FSETP.GTU.FTZ.AND P0, PT, |R0|, +INF , PT ;  /* 0x7f8000000000780b */ /* 0x000fe40003f1c200 */
[----:B------:R-:W-:-:S04]  /*0620*/  FSETP.GTU.FTZ.AND P1, PT, |R3|, +INF , PT ;  /* 0x7f8000000300780b */ /* 0x000fc80003f3c200 */
[----:B------:R-:W-:-:S13]  /*0630*/  PLOP3.LUT P0, PT, P0, P1, PT, 0xf8, 0x8f ;  /* 0x00000000008f781c */ /* 0x000fda0000703f70 */
[----:B------:R-:W-:Y:S05]  /*0640*/  @P0 BRA `(.L_x_10) ;  /* 0x00000004004c0947 */ /* 0x000fea0003800000 */
[----:B------:R-:W-:-:S13]  /*0650*/  LOP3.LUT P0, RZ, R3, 0x7fffffff, R0, 0xc8, !PT ;  /* 0x7fffffff03ff7812 */ /* 0x000fda000780c800 */
[----:B------:R-:W-:Y:S05]  /*0660*/  @!P0 BRA `(.L_x_11) ;  /* 0x00000004003c8947 */ /* 0x000fea0003800000 */
[C---:B------:R-:W-:Y:S02]  /*0670*/  FSETP.NEU.FTZ.AND P3, PT, |R0|.reuse, +INF , PT ;  /* 0x7f8000000000780b */ /* 0x040fe40003f7d200 */
[----:B------:R-:W-:Y:S02]  /*0680*/  FSETP.NEU.FTZ.AND P1, PT, |R3|, +INF , PT ;  /* 0x7f8000000300780b */ /* 0x000fe40003f3d200 */
[----:B------:R-:W-:-:S11]  /*0690*/  FSETP.NEU.FTZ.AND P0, PT, |R0|, +INF , PT ;  /* 0x7f8000000000780b */ /* 0x000fd60003f1d200 */
[----:B------:R-:W-:Y:S05]  /*06a0*/  @!P1 BRA !P3, `(.L_x_11) ;  /* 0x00000004002c9947 */ /* 0x000fea0005800000 */
[----:B------:R-:W-:-:S04]  /*06b0*/  LOP3.LUT P3, RZ, R0, 0x7fffffff, RZ, 0xc0, !PT ;  /* 0x7fffffff00ff7812 */ /* 0x000fc8000786c0ff */
[----:B------:R-:W-:-:S13]  /*06c0*/  PLOP3.LUT P1, PT, P1, P3, PT, 0x2f, 0xf2 ;  /* 0x0000000000f2781c */ /* 0x000fda0000f26577 */
[----:B------:R-:W-:Y:S05]  /*06d0*/  @P1 BRA `(.L_x_12) ;  /* 0x0000000400181947 */ /* 0x000fea0003800000 */
[----:B------:R-:W-:-:S04]  /*06e0*/  LOP3.LUT P1, RZ, R3, 0x7fffffff, RZ, 0xc0, !PT ;  /* 0x7fffffff03ff7812 */ /* 0x000fc8000782c0ff */
[----:B------:R-:W-:-:S13]  /*06f0*/  PLOP3.LUT P0, PT, P0, P1, PT, 0x2f, 0xf2 ;  /* 0x0000000000f2781c */ /* 0x000fda0000702577 */
[----:B------:R-:W-:Y:S05]  /*0700*/  @P0 BRA `(.L_x_13) ;  /* 0x0000000400000947 */ /* 0x000fea0003800000 */
[----:B------:R-:W-:Y:S02]  /*0710*/  ISETP.GE.AND P0, PT, R9, RZ, PT ;  /* 0x000000ff0900720c */ /* 0x000fe40003f06270 */
[----:B------:R-:W-:-:S11]  /*0720*/  ISETP.GE.AND P1, PT, R10, RZ, PT ;  /* 0x000000ff0a00720c */ /* 0x000fd60003f26270 */
[----:B------:R-:W-:Y:S01]  /*0730*/  @P0 IMAD.MOV.U32 R7, RZ, RZ, RZ ;  /* 0x000000ffff070224 */ /* 0x000fe200078e00ff */
[----:B------:R-:W-:Y:S01]  /*0740*/  @!P0 MOV R7, 0xffffffc0 ;  /* 0xffffffc000078802 */ /* 0x000fe20000000f00 */
[----:B------:R-:W-:Y:S01]  /*0750*/  @!P0 FFMA R0, R0, 1.84467440737095516160e+19, RZ ;  /* 0x5f80000000008823 */ /* 0x000fe200000000ff */
[----:B------:R-:W-:-:S03]  /*0760*/  @!P1 FFMA R3, R3, 1.84467440737095516160e+19, RZ ;  /* 0x5f80000003039823 */ /* 0x000fc600000000ff */
[----:B------:R-:W-:-:S07]  /*0770*/  @!P1 VIADD R7, R7, 0x40 ;  /* 0x0000004007079836 */ /* 0x000fce0000000000 */
.L_x_9:
[----:B------:R-:W-:Y:S01]  /*0780*/  LEA R10, R14, 0xc0800000, 0x17 ;  /* 0xc08000000e0a7811 */ /* 0x000fe200078eb8ff */
[----:B------:R-:W-:Y:S04]  /*0790*/  BSSY.RECONVERGENT B2, `(.L_x_14) ;  /* 0x0000036000027945 */ /* 0x000fe80003800200 */
[----:B------:R-:W-:Y:S02]  /*07a0*/  IMAD.IADD R10, R3, 0x1, -R10 ;  /* 0x00000001030a7824 */ /* 0x000fe400078e0a0a */
[----:B------:R-:W-:Y:S02]  /*07b0*/  VIADD R3, R12, 0xffffff81 ;  /* 0xffffff810c037836 */ /* 0x000fe40000000000 */
[----:B------:R0:W1:Y:S01]  /*07c0*/  MUFU.RCP R9, R10 ;  /* 0x0000000a00097308 */ /* 0x0000620000001000 */
[----:B------:R-:W-:Y:S01]  /*07d0*/  FADD.FTZ R11, -R10, -RZ ;  /* 0x800000ff0a0b7221 */ /* 0x000fe20000010100 */
[C---:B------:R-:W-:Y:S01]  /*07e0*/  IMAD R0, R3.reuse, -0x800000, R0 ;  /* 0xff80000003007824 */ /* 0x040fe200078e0200 */
[----:B0-----:R-:W-:-:S05]  /*07f0*/  IADD3 R10, PT, PT, R3, 0x7f, -R14 ;  /* 0x0000007f030a7810 */ /* 0x001fca0007ffe80e */
[----:B------:R-:W-:Y:S02]  /*0800*/  IMAD.IADD R10, R10, 0x1, R7 ;  /* 0x000000010a0a7824 */ /* 0x000fe400078e0207 */
[----:B-1----:R-:W-:-:S04]  /*0810*/  FFMA R12, R9, R11, 1 ;  /* 0x3f800000090c7423 */ /* 0x002fc8000000000b */
[----:B------:R-:W-:-:S04]  /*0820*/  FFMA R16, R9, R12, R9 ;  /* 0x0000000c09107223 */ /* 0x000fc80000000009 */
[----:B------:R-:W-:-:S04]  /*0830*/  FFMA R9, R0, R16, RZ ;  /* 0x0000001000097223 */ /* 0x000fc800000000ff */
[----:B------:R-:W-:-:S04]  /*0840*/  FFMA R12, R11, R9, R0 ;  /* 0x000000090b0c7223 */ /* 0x000fc80000000000 */
[----:B------:R-:W-:-:S04]  /*0850*/  FFMA R9, R16, R12, R9 ;  /* 0x0000000c10097223 */ /* 0x000fc80000000009 */
[----:B------:R-:W-:-:S04]  /*0860*/  FFMA R12, R11, R9, R0 ;  /* 0x000000090b0c7223 */ /* 0x000fc80000000000 */
[----:B------:R-:W-:-:S05]  /*0870*/  FFMA R0, R16, R12, R9 ;  /* 0x0000000c10007223 */ /* 0x000fca0000000009 */
[----:B------:R-:W-:-:S04]  /*0880*/  SHF.R.U32.HI R3, RZ, 0x17, R0 ;  /* 0x00000017ff037819 */ /* 0x000fc80000011600 */
[----:B------:R-:W-:-:S05]  /*0890*/  LOP3.LUT R3, R3, 0xff, RZ, 0xc0, !PT ;  /* 0x000000ff03037812 */ /* 0x000fca00078ec0ff */
[----:B------:R-:W-:-:S04]  /*08a0*/  IMAD.IADD R11, R3, 0x1, R10 ;  /* 0x00000001030b7824 */ /* 0x000fc800078e020a */
[----:B------:R-:W-:-:S05]  /*08b0*/  VIADD R3, R11, 0xffffffff ;  /* 0xffffffff0b037836 */ /* 0x000fca0000000000 */
[----:B------:R-:W-:-:S13]  /*08c0*/  ISETP.GE.U32.AND P0, PT, R3, 0xfe, PT ;  /* 0x000000fe0300780c */ /* 0x000fda0003f06070 */
[----:B------:R-:W-:Y:S05]  /*08d0*/  @!P0 BRA `(.L_x_15) ;  /* 0x0000000000808947 */ /* 0x000fea0003800000 */
[----:B------:R-:W-:-:S13]  /*08e0*/  ISETP.GT.AND P0, PT, R11, 0xfe, PT ;  /* 0x000000fe0b00780c */ /* 0x000fda0003f04270 */
[----:B------:R-:W-:Y:S05]  /*08f0*/  @P0 BRA `(.L_x_16) ;  /* 0x00000000006c0947 */ /* 0x000fea0003800000 */
[----:B------:R-:W-:-:S13]  /*0900*/  ISETP.GE.AND P0, PT, R11, 0x1, PT ;  /* 0x000000010b00780c */ /* 0x000fda0003f06270 */
[----:B------:R-:W-:Y:S05]  /*0910*/  @P0 BRA `(.L_x_17) ;  /* 0x0000000000740947 */ /* 0x000fea0003800000 */
[----:B------:R-:W-:Y:S02]  /*0920*/  ISETP.GE.AND P0, PT, R11, -0x18, PT ;  /* 0xffffffe80b00780c */ /* 0x000fe40003f06270 */
[----:B------:R-:W-:-:S11]  /*0930*/  LOP3.LUT R0, R0, 0x80000000, RZ, 0xc0, !PT ;  /* 0x8000000000007812 */ /* 0x000fd600078ec0ff */
[----:B------:R-:W-:Y:S05]  /*0940*/  @!P0 BRA `(.L_x_17) ;  /* 0x0000000000688947 */ /* 0x000fea0003800000 */
[CCC-:B------:R-:W-:Y:S01]  /*0950*/  FFMA.RZ R3, R16.reuse, R12.reuse, R9.reuse ;  /* 0x0000000c10037223 */ /* 0x1c0fe2000000c009 */
[CCC-:B------:R-:W-:Y:S01]  /*0960*/  FFMA.RM R10, R16.reuse, R12.reuse, R9.reuse ;  /* 0x0000000c100a7223 */ /* 0x1c0fe20000004009 */
[C---:B------:R-:W-:Y:S02]  /*0970*/  ISETP.NE.AND P3, PT, R11.reuse, RZ, PT ;  /* 0x000000ff0b00720c */ /* 0x040fe40003f65270 */
[----:B------:R-:W-:Y:S02]  /*0980*/  ISETP.NE.AND P1, PT, R11, RZ, PT ;  /* 0x000000ff0b00720c */ /* 0x000fe40003f25270 */
[----:B------:R-:W-:Y:S01]  /*0990*/  LOP3.LUT R7, R3, 0x7fffff, RZ, 0xc0, !PT ;  /* 0x007fffff03077812 */ /* 0x000fe200078ec0ff */
[----:B------:R-:W-:Y:S01]  /*09a0*/  FFMA.RP R3, R16, R12, R9 ;  /* 0x0000000c10037223 */ /* 0x000fe20000008009 */
[----:B------:R-:W-:Y:S01]  /*09b0*/  IADD3 R12, PT, PT, R11, 0x20, RZ ;  /* 0x000000200b0c7810 */ /* 0x000fe20007ffe0ff */
[----:B------:R-:W-:Y:S01]  /*09c0*/  IMAD.MOV R9, RZ, RZ, -R11 ;  /* 0x000000ffff097224 */ /* 0x000fe200078e0a0b */
[----:B------:R-:W-:-:S02]  /*09d0*/  LOP3.LUT R7, R7, 0x800000, RZ, 0xfc, !PT ;  /* 0x0080000007077812 */ /* 0x000fc400078efcff */
[----:B------:R-:W-:Y:S02]  /*09e0*/  FSETP.NEU.FTZ.AND P0, PT, R3, R10, PT ;  /* 0x0000000a0300720b */ /* 0x000fe40003f1d000 */
[----:B------:R-:W-:Y:S02]  /*09f0*/  SHF.L.U32 R12, R7, R12, RZ ;  /* 0x0000000c070c7219 */ /* 0x000fe400000006ff */
[----:B------:R-:W-:Y:S02]  /*0a00*/  SEL R10, R9, RZ, P3 ;  /* 0x000000ff090a7207 */ /* 0x000fe40001800000 */
[----:B------:R-:W-:Y:S02]  /*0a10*/  ISETP.NE.AND P1, PT, R12, RZ, P1 ;  /* 0x000000ff0c00720c */ /* 0x000fe40000f25270 */
[----:B------:R-:W-:Y:S02]  /*0a20*/  SHF.R.U32.HI R10, RZ, R10, R7 ;  /* 0x0000000aff0a7219 */ /* 0x000fe40000011607 */
[----:B------:R-:W-:-:S02]  /*0a30*/  PLOP3.LUT P0, PT, P0, P1, PT, 0xf8, 0x8f ;  /* 0x00000000008f781c */ /* 0x000fc40000703f70 */
[----:B------:R-:W-:Y:S02]  /*0a40*/  SHF.R.U32.HI R12, RZ, 0x1, R10 ;  /* 0x00000001ff0c7819 */ /* 0x000fe4000001160a */
[----:B------:R-:W-:-:S04]  /*0a50*/  SEL R3, RZ, 0x1, !P0 ;  /* 0x00000001ff037807 */ /* 0x000fc80004000000 */
[----:B------:R-:W-:-:S04]  /*0a60*/  LOP3.LUT R3, R3, 0x1, R12, 0xf8, !PT ;  /* 0x0000000103037812 */ /* 0x000fc800078ef80c */
[----:B------:R-:W-:-:S05]  /*0a70*/  LOP3.LUT R3, R3, R10, RZ, 0xc0, !PT ;  /* 0x0000000a03037212 */ /* 0x000fca00078ec0ff */
[----:B------:R-:W-:-:S05]  /*0a80*/  IMAD.IADD R3, R12, 0x1, R3 ;  /* 0x000000010c037824 */ /* 0x000fca00078e0203 */
[----:B------:R-:W-:Y:S01]  /*0a90*/  LOP3.LUT R0, R3, R0, RZ, 0xfc, !PT ;  /* 0x0000000003007212 */ /* 0x000fe200078efcff */
[----:B------:R-:W-:Y:S06]  /*0aa0*/  BRA `(.L_x_17) ;  /* 0x0000000000107947 */ /* 0x000fec0003800000 */
.L_x_16:
[----:B------:R-:W-:-:S04]  /*0ab0*/  LOP3.LUT R0, R0, 0x80000000, RZ, 0xc0, !PT ;  /* 0x8000000000007812 */ /* 0x000fc800078ec0ff */
[----:B------:R-:W-:Y:S01]  /*0ac0*/  LOP3.LUT R0, R0, 0x7f800000, RZ, 0xfc, !PT ;  /* 0x7f80000000007812 */ /* 0x000fe200078efcff */
[----:B------:R-:W-:Y:S06]  /*0ad0*/  BRA `(.L_x_17) ;  /* 0x0000000000047947 */ /* 0x000fec0003800000 */
.L_x_15:
[----:B------:R-:W-:-:S07]  /*0ae0*/  IMAD R0, R10, 0x800000, R0 ;  /* 0x008000000a007824 */ /* 0x000fce00078e0200 */
.L_x_17:
[----:B------:R-:W-:Y:S05]  /*0af0*/  BSYNC.RECONVERGENT B2 ;  /* 0x0000000000027941 */ /* 0x000fea0003800200 */
.L_x_14:
[----:B------:R-:W-:Y:S05]  /*0b00*/  BRA `(.L_x_18) ;  /* 0x0000000000207947 */ /* 0x000fea0003800000 */
.L_x_13:
[----:B------:R-:W-:-:S04]  /*0b10*/  LOP3.LUT R0, R3, 0x80000000, R0, 0x48, !PT ;  /* 0x8000000003007812 */ /* 0x000fc800078e4800 */
[----:B------:R-:W-:Y:S01]  /*0b20*/  LOP3.LUT R0, R0, 0x7f800000, RZ, 0xfc, !PT ;  /* 0x7f80000000007812 */ /* 0x000fe200078efcff */
[----:B------:R-:W-:Y:S06]  /*0b30*/  BRA `(.L_x_18) ;  /* 0x0000000000147947 */ /* 0x000fec0003800000 */
.L_x_12:
[----:B------:R-:W-:Y:S01]  /*0b40*/  LOP3.LUT R0, R3, 0x80000000, R0, 0x48, !PT ;  /* 0x8000000003007812 */ /* 0x000fe200078e4800 */
[----:B------:R-:W-:Y:S06]  /*0b50*/  BRA `(.L_x_18) ;  /* 0x00000000000c7947 */ /* 0x000fec0003800000 */
.L_x_11:
[----:B------:R-:W0:Y:S01]  /*0b60*/  MUFU.RSQ R0, -QNAN ;  /* 0xffc0000000007908 */ /* 0x000e220000001400 */
[----:B------:R-:W-:Y:S05]  /*0b70*/  BRA `(.L_x_18) ;  /* 0x0000000000047947 */ /* 0x000fea0003800000 */
.L_x_10:
[----:B------:R-:W-:-:S07]  /*0b80*/  FADD.FTZ R0, R0, R3 ;  /* 0x0000000300007221 */ /* 0x000fce0000010000 */
.L_x_18:
[----:B------:R-:W-:Y:S05]  /*0b90*/  BSYNC.RECONVERGENT B1 ;  /* 0x0000000000017941 */ /* 0x000fea0003800200 */
.L_x_8:
[----:B------:R-:W-:-:S04]  /*0ba0*/  IMAD.MOV.U32 R9, RZ, RZ, 0x0 ;  /* 0x00000000ff097424 */ /* 0x000fc800078e00ff */
[----:B0-----:R-:W-:Y:S05]  /*0bb0*/  RET.REL.NODEC R8 `(_Z15pagerank_kernelPKiS0_PKfPfS0_if) ;  /* 0xfffffff408107950 */ /* 0x001fea0003c3ffff */
.L_x_19:
[----:B------:R-:W-:-:S00]  /*0bc0*/  BRA `(.L_x_19) ;  /* 0xfffffffc00fc7947 */ /* 0x000fc0000383ffff */
[----:B------:R-:W-:-:S00]  /*0bd0*/  NOP ;  /* 0x0000000000007918 */ /* 0x000fc00000000000 */
        /* <DEDUP_REMOVED lines=10> */
.L_x_20:


//--------------------- .nv.shared.reserved.0     --------------------------
	.section	.nv.shared.reserved.0,"aw",@nobits
	.weak		__nv_reservedSMEM_offset_0_alias
	.size		__nv_reservedSMEM_offset_0_alias, 0, 64
	.other		__nv_reservedSMEM_offset_0_alias,@"STO_CUDA_RESERVED_SHARED STV_DEFAULT"
__nv_reservedSMEM_offset_0_alias:
	.zero		0
	.zero		64


//--------------------- .nv.constant0._Z15pagerank_kernelPKiS0_PKfPfS0_if --------------------------
	.section	.nv.constant0._Z15pagerank_kernelPKiS0_PKfPfS0_if,"a",@progbits
	.sectionflags	@""
	.align	4
.nv.constant0._Z15pagerank_kernelPKiS0_PKfPfS0_if:
	.zero		944


//--------------------- SYMBOLS --------------------------

	.type		.nv.reservedSmem.offset0,@object
	.size		.nv.reservedSmem.offset0,0x4
